	.headerflags	@"EF_CUDA_TEXMODE_UNIFIED EF_CUDA_64BIT_ADDRESS EF_CUDA_ACCELERATORS EF_CUDA_SM90 EF_CUDA_VIRTUAL_SM(EF_CUDA_SM90)"
	.elftype	@"ET_EXEC"


//--------------------- .nv.info                  --------------------------
	.section	.nv.info,"",@"SHT_CUDA_INFO"
	.align	4


	//----- nvinfo : EIATTR_REGCOUNT
	.align		4
        /*0000*/ 	.byte	0x04, 0x2f
        /*0002*/ 	.short	(.L_3 - .L_2)
	.align		4
.L_2:
        /*0004*/ 	.word	index@(triton_per_fused_div_mse_loss_0)
        /*0008*/ 	.word	0x00000015


	//----- nvinfo : EIATTR_MIN_STACK_SIZE
	.align		4
.L_3:
        /*000c*/ 	.byte	0x04, 0x12
        /*000e*/ 	.short	(.L_5 - .L_4)
	.align		4
.L_4:
        /*0010*/ 	.word	index@(triton_per_fused_div_mse_loss_0)
        /*0014*/ 	.word	0x00000000


	//----- nvinfo : EIATTR_FRAME_SIZE
	.align		4
.L_5:
        /*0018*/ 	.byte	0x04, 0x11
        /*001a*/ 	.short	(.L_7 - .L_6)
	.align		4
.L_6:
        /*001c*/ 	.word	index@(triton_per_fused_div_mse_loss_0)
        /*0020*/ 	.word	0x00000000


	//----- nvinfo : EIATTR_MIN_STACK_SIZE
	.align		4
.L_7:
        /*0024*/ 	.byte	0x04, 0x12
        /*0026*/ 	.short	(.L_9 - .L_8)
	.align		4
.L_8:
        /*0028*/ 	.word	index@(triton_per_fused_div_mse_loss_0)
        /*002c*/ 	.word	0x00000000
.L_9:


//--------------------- .nv.info.triton_per_fused_div_mse_loss_0 --------------------------
	.section	.nv.info.triton_per_fused_div_mse_loss_0,"",@"SHT_CUDA_INFO"
	.sectionflags	@""
	.align	4


	//----- nvinfo : EIATTR_CUDA_API_VERSION
	.align		4
        /*0000*/ 	.byte	0x04, 0x37
        /*0002*/ 	.short	(.L_11 - .L_10)
.L_10:
        /*0004*/ 	.word	0x0000007c


	//----- nvinfo : EIATTR_KPARAM_INFO
	.align		4
.L_11:
        /*0008*/ 	.byte	0x04, 0x17
        /*000a*/ 	.short	(.L_13 - .L_12)
.L_12:
        /*000c*/ 	.word	0x00000000
        /*0010*/ 	.short	0x0003
        /*0012*/ 	.short	0x0018
        /*0014*/ 	.byte	0x00, 0xf0, 0x11, 0x00


	//----- nvinfo : EIATTR_KPARAM_INFO
	.align		4
.L_13:
        /*0018*/ 	.byte	0x04, 0x17
        /*001a*/ 	.short	(.L_15 - .L_14)
.L_14:
        /*001c*/ 	.word	0x00000000
        /*0020*/ 	.short	0x0002
        /*0022*/ 	.short	0x0010
        /*0024*/ 	.byte	0x00, 0xf4, 0x21, 0x00


	//----- nvinfo : EIATTR_KPARAM_INFO
	.align		4
.L_15:
        /*0028*/ 	.byte	0x04, 0x17
        /*002a*/ 	.short	(.L_17 - .L_16)
.L_16:
        /*002c*/ 	.word	0x00000000
        /*0030*/ 	.short	0x0001
        /*0032*/ 	.short	0x0008
        /*0034*/ 	.byte	0x00, 0xf4, 0x21, 0x00


	//----- nvinfo : EIATTR_KPARAM_INFO
	.align		4
.L_17:
        /*0038*/ 	.byte	0x04, 0x17
        /*003a*/ 	.short	(.L_19 - .L_18)
.L_18:
        /*003c*/ 	.word	0x00000000
        /*0040*/ 	.short	0x0000
        /*0042*/ 	.short	0x0000
        /*0044*/ 	.byte	0x00, 0xf4, 0x21, 0x00


	//----- nvinfo : EIATTR_SPARSE_MMA_MASK
	.align		4
.L_19:
        /*0048*/ 	.byte	0x03, 0x50
        /*004a*/ 	.short	0x0000


	//----- nvinfo : EIATTR_MAXREG_COUNT
	.align		4
        /*004c*/ 	.byte	0x03, 0x1b
        /*004e*/ 	.short	0x00ff


	//----- nvinfo : EIATTR_COOP_GROUP_MASK_REGIDS
	.align		4
        /*0050*/ 	.byte	0x04, 0x29
        /*0052*/ 	.short	(.L_21 - .L_20)


	//   ....[0]....
.L_20:
        /*0054*/ 	.word	0xffffffff


	//   ....[1]....
        /*0058*/ 	.word	0xffffffff


	//   ....[2]....
        /*005c*/ 	.word	0xffffffff


	//   ....[3]....
        /*0060*/ 	.word	0xffffffff


	//----- nvinfo : EIATTR_COOP_GROUP_INSTR_OFFSETS
	.align		4
.L_21:
        /*0064*/ 	.byte	0x04, 0x28
        /*0066*/ 	.short	(.L_23 - .L_22)


	//   ....[0]....
.L_22:
        /*0068*/ 	.word	0x00000380


	//   ....[1]....
        /*006c*/ 	.word	0x000003a0


	//   ....[2]....
        /*0070*/ 	.word	0x000003c0


	//   ....[3]....
        /*0074*/ 	.word	0x000003e0


	//----- nvinfo : EIATTR_EXIT_INSTR_OFFSETS
	.align		4
.L_23:
        /*0078*/ 	.byte	0x04, 0x1c
        /*007a*/ 	.short	(.L_25 - .L_24)


	//   ....[0]....
.L_24:
        /*007c*/ 	.word	0x000003f0


	//   ....[1]....
        /*0080*/ 	.word	0x00000440


	//----- nvinfo : EIATTR_REQNTID
	.align		4
.L_25:
        /*0084*/ 	.byte	0x04, 0x10
        /*0086*/ 	.short	(.L_27 - .L_26)
.L_26:
        /*0088*/ 	.word	0x00000040
        /*008c*/ 	.word	0x00000001
        /*0090*/ 	.word	0x00000001


	//----- nvinfo : EIATTR_CBANK_PARAM_SIZE
	.align		4
.L_27:
        /*0094*/ 	.byte	0x03, 0x19
        /*0096*/ 	.short	0x001c


	//----- nvinfo : EIATTR_PARAM_CBANK
	.align		4
        /*0098*/ 	.byte	0x04, 0x0a
        /*009a*/ 	.short	(.L_29 - .L_28)
	.align		4
.L_28:
        /*009c*/ 	.word	index@(.nv.constant0.triton_per_fused_div_mse_loss_0)
        /*00a0*/ 	.short	0x0210
        /*00a2*/ 	.short	0x001c


	//----- nvinfo : EIATTR_SW_WAR
	.align		4
.L_29:
        /*00a4*/ 	.byte	0x04, 0x36
        /*00a6*/ 	.short	(.L_31 - .L_30)
.L_30:
        /*00a8*/ 	.word	0x00000008
.L_31:


//--------------------- .nv.callgraph             --------------------------
	.section	.nv.callgraph,"",@"SHT_CUDA_CALLGRAPH"
	.align	4
	.sectionentsize	8
	.align		4
        /*0000*/ 	.word	0x00000000
	.align		4
        /*0004*/ 	.word	0xffffffff
	.align		4
        /*0008*/ 	.word	0x00000000
	.align		4
        /*000c*/ 	.word	0xfffffffe
	.align		4
        /*0010*/ 	.word	0x00000000
	.align		4
        /*0014*/ 	.word	0xfffffffd
	.align		4
        /*0018*/ 	.word	0x00000000
	.align		4
        /*001c*/ 	.word	0xfffffffc


//--------------------- .nv.constant4             --------------------------
	.section	.nv.constant4,"a",@progbits
	.align	8
	.align		8
.nv.constant4:
        /*0000*/ 	.dword	_$_str
	.align		8
        /*0008*/ 	.dword	_$_str_$_2


//--------------------- .text.triton_per_fused_div_mse_loss_0 --------------------------
	.section	.text.triton_per_fused_div_mse_loss_0,"ax",@progbits
	.sectionflags	@"SHF_BARRIERS=1"
	.align	128
        .global         triton_per_fused_div_mse_loss_0
        .type           triton_per_fused_div_mse_loss_0,@function
        .size           triton_per_fused_div_mse_loss_0,(.L_x_1 - triton_per_fused_div_mse_loss_0)
        .other          triton_per_fused_div_mse_loss_0,@"STO_CUDA_ENTRY STV_DEFAULT"
triton_per_fused_div_mse_loss_0:
.text.triton_per_fused_div_mse_loss_0:
[----:B------:R-:W0:Y:S02]  /*0000*/  LDC R1, c[0x0][0x28] ;  /* 0x00000a00ff017b82 */ /* 0x000e240000000800 */
[----:B------:R-:W1:Y:S01]  /*0010*/  S2R R18, SR_TID.X ;  /* 0x0000000000127919 */ /* 0x000e620000002100 */
[----:B------:R-:W2:Y:S01]  /*0020*/  LDC.64 R4, c[0x0][0x220] ;  /* 0x00008800ff047b82 */ /* 0x000ea20000000a00 */
[----:B------:R-:W-:-:S07]  /*0030*/  ULDC.64 UR4, c[0x0][0x208] ;  /* 0x0000820000047ab9 */ /* 0x000fce0000000a00 */
[----:B------:R-:W3:Y:S01]  /*0040*/  LDC.64 R2, c[0x0][0x218] ;  /* 0x00008600ff027b82 */ /* 0x000ee20000000a00 */
[----:B-1----:R-:W-:-:S05]  /*0050*/  LOP3.LUT R7, R18, 0xc, RZ, 0xc0, !PT ;  /* 0x0000000c12077812 */ /* 0x002fca00078ec0ff */
[----:B--2---:R-:W-:-:S04]  /*0060*/  IMAD.WIDE.U32 R8, R7, 0x4, R4 ;  /* 0x0000000407087825 */ /* 0x004fc800078e0004 */
[----:B---3--:R-:W-:Y:S01]  /*0070*/  IMAD.WIDE.U32 R6, R7, 0x4, R2 ;  /* 0x0000000407067825 */ /* 0x008fe200078e0002 */
[----:B------:R-:W2:Y:S04]  /*0080*/  LDG.E.EL R15, desc[UR4][R8.64+0x4] ;  /* 0x00000404080f7981 */ /* 0x000ea8000c2e1900 */
[----:B------:R-:W3:Y:S04]  /*0090*/  LDG.E.EL R14, desc[UR4][R8.64] ;  /* 0x00000004080e7981 */ /* 0x000ee8000c2e1900 */
[----:B------:R-:W4:Y:S04]  /*00a0*/  LDG.E.EL R10, desc[UR4][R6.64+0x4] ;  /* 0x00000404060a7981 */ /* 0x000f28000c2e1900 */
[----:B------:R-:W5:Y:S04]  /*00b0*/  LDG.E.EL R16, desc[UR4][R8.64+0x8] ;  /* 0x0000080408107981 */ /* 0x000f68000c2e1900 */
[----:B------:R-:W5:Y:S04]  /*00c0*/  LDG.E.EL R0, desc[UR4][R6.64] ;  /* 0x0000000406007981 */ /* 0x000f68000c2e1900 */
[----:B------:R-:W5:Y:S04]  /*00d0*/  LDG.E.EL R17, desc[UR4][R8.64+0xc] ;  /* 0x00000c0408117981 */ /* 0x000f68000c2e1900 */
[----:B------:R-:W5:Y:S04]  /*00e0*/  LDG.E.EL R12, desc[UR4][R6.64+0x8] ;  /* 0x00000804060c7981 */ /* 0x000f68000c2e1900 */
[----:B------:R1:W5:Y:S01]  /*00f0*/  LDG.E.EL R13, desc[UR4][R6.64+0xc] ;  /* 0x00000c04060d7981 */ /* 0x000362000c2e1900 */
[----:B------:R-:W-:-:S05]  /*0100*/  LOP3.LUT R11, R18, 0xf, RZ, 0xc0, !PT ;  /* 0x0000000f120b7812 */ /* 0x000fca00078ec0ff */
[----:B------:R-:W-:-:S04]  /*0110*/  IMAD.WIDE.U32 R4, R11, 0x4, R4 ;  /* 0x000000040b047825 */ /* 0x000fc800078e0004 */
[----:B------:R-:W-:Y:S02]  /*0120*/  IMAD.WIDE.U32 R2, R11, 0x4, R2 ;  /* 0x000000040b027825 */ /* 0x000fe400078e0002 */
[----:B------:R-:W5:Y:S04]  /*0130*/  LDG.E R4, desc[UR4][R4.64] ;  /* 0x0000000404047981 */ /* 0x000f68000c1e1900 */
[----:B------:R-:W5:Y:S01]  /*0140*/  LDG.E R2, desc[UR4][R2.64] ;  /* 0x0000000402027981 */ /* 0x000f62000c1e1900 */
[----:B------:R-:W-:Y:S01]  /*0150*/  BAR.SYNC.DEFER_BLOCKING 0x0 ;  /* 0x0000000000007b1d */ /* 0x000fe20000010000 */
[----:B--2---:R-:W-:-:S04]  /*0160*/  FMUL R15, R15, R15 ;  /* 0x0000000f0f0f7220 */ /* 0x004fc80000400000 */
[----:B---3--:R-:W-:Y:S01]  /*0170*/  FFMA R15, R14, R14, R15 ;  /* 0x0000000e0e0f7223 */ /* 0x008fe2000000000f */
[----:B----4-:R-:W-:-:S03]  /*0180*/  FMUL R11, R10, R10 ;  /* 0x0000000a0a0b7220 */ /* 0x010fc60000400000 */
[----:B-----5:R-:W-:Y:S01]  /*0190*/  FFMA R16, R16, R16, R15 ;  /* 0x0000001010107223 */ /* 0x020fe2000000000f */
[----:B------:R-:W-:-:S03]  /*01a0*/  FFMA R11, R0, R0, R11 ;  /* 0x00000000000b7223 */ /* 0x000fc6000000000b */
[----:B------:R-:W-:Y:S01]  /*01b0*/  FFMA R16, R17, R17, R16 ;  /* 0x0000001111107223 */ /* 0x000fe20000000010 */
[----:B------:R-:W-:-:S03]  /*01c0*/  FFMA R12, R12, R12, R11 ;  /* 0x0000000c0c0c7223 */ /* 0x000fc6000000000b */
[----:B-1----:R-:W1:Y:S01]  /*01d0*/  MUFU.SQRT R6, R16 ;  /* 0x0000001000067308 */ /* 0x002e620000002000 */
[----:B------:R-:W-:-:S07]  /*01e0*/  FFMA R12, R13, R13, R12 ;  /* 0x0000000d0d0c7223 */ /* 0x000fce000000000c */
[----:B------:R-:W2:Y:S01]  /*01f0*/  MUFU.SQRT R0, R12 ;  /* 0x0000000c00007308 */ /* 0x000ea20000002000 */
[C---:B-1----:R-:W-:Y:S02]  /*0200*/  FSETP.GT.AND P1, PT, R6.reuse, 9.9999999600419720025e-13, PT ;  /* 0x2b8cbccc0600780b */ /* 0x042fe40003f24000 */
[----:B------:R-:W-:Y:S02]  /*0210*/  FSETP.NAN.AND P2, PT, R6, R6, PT ;  /* 0x000000060600720b */ /* 0x000fe40003f48000 */
[----:B--2---:R-:W-:-:S09]  /*0220*/  FSETP.GT.AND P0, PT, R0, 9.9999999600419720025e-13, PT ;  /* 0x2b8cbccc0000780b */ /* 0x004fd20003f04000 */
[----:B------:R-:W-:Y:S02]  /*0230*/  @!P1 FSEL R6, R6, 9.9999999600419720025e-13, P2 ;  /* 0x2b8cbccc06069808 */ /* 0x000fe40001000000 */
[----:B------:R-:W-:Y:S02]  /*0240*/  FSETP.NAN.AND P2, PT, R0, R0, PT ;  /* 0x000000000000720b */ /* 0x000fe40003f48000 */
[C---:B------:R-:W-:Y:S02]  /*0250*/  FSETP.GT.AND P1, PT, R6.reuse, 8.50705917302346158658e+37, PT ;  /* 0x7e8000000600780b */ /* 0x040fe40003f24000 */
[----:B------:R-:W-:Y:S02]  /*0260*/  FSETP.GEU.AND P3, PT, R6, 1.175494350822287508e-38, PT ;  /* 0x008000000600780b */ /* 0x000fe40003f6e000 */
[----:B------:R-:W-:-:S04]  /*0270*/  @!P0 FSEL R0, R0, 9.9999999600419720025e-13, P2 ;  /* 0x2b8cbccc00008808 */ /* 0x000fc80001000000 */
[C---:B------:R-:W-:Y:S02]  /*0280*/  FSETP.GT.AND P0, PT, R0.reuse, 8.50705917302346158658e+37, PT ;  /* 0x7e8000000000780b */ /* 0x040fe40003f04000 */
[----:B------:R-:W-:-:S03]  /*0290*/  FSETP.GEU.AND P2, PT, R0, 1.175494350822287508e-38, PT ;  /* 0x008000000000780b */ /* 0x000fc60003f4e000 */
[----:B------:R-:W-:Y:S01]  /*02a0*/  @P1 FMUL R6, R6, 0.25 ;  /* 0x3e80000006061820 */ /* 0x000fe20000400000 */
[----:B------:R-:W-:-:S03]  /*02b0*/  @P1 FMUL R4, R4, 0.25 ;  /* 0x3e80000004041820 */ /* 0x000fc60000400000 */
[----:B------:R-:W-:Y:S01]  /*02c0*/  @!P3 FMUL R6, R6, 16777216 ;  /* 0x4b8000000606b820 */ /* 0x000fe20000400000 */
[----:B------:R-:W-:-:S03]  /*02d0*/  @!P3 FMUL R4, R4, 16777216 ;  /* 0x4b8000000404b820 */ /* 0x000fc60000400000 */
[----:B------:R-:W-:Y:S01]  /*02e0*/  @P0 FMUL R0, R0, 0.25 ;  /* 0x3e80000000000820 */ /* 0x000fe20000400000 */
[----:B------:R-:W1:Y:S01]  /*02f0*/  MUFU.RCP R5, R6 ;  /* 0x0000000600057308 */ /* 0x000e620000001000 */
[----:B------:R-:W-:Y:S01]  /*0300*/  @P0 FMUL R2, R2, 0.25 ;  /* 0x3e80000002020820 */ /* 0x000fe20000400000 */
[----:B------:R-:W-:Y:S01]  /*0310*/  LOP3.LUT P0, RZ, R18, 0x3f, RZ, 0xc0, !PT ;  /* 0x0000003f12ff7812 */ /* 0x000fe2000780c0ff */
[----:B------:R-:W-:Y:S02]  /*0320*/  @!P2 FMUL R0, R0, 16777216 ;  /* 0x4b8000000000a820 */ /* 0x000fe40000400000 */
[----:B------:R-:W-:-:S03]  /*0330*/  @!P2 FMUL R2, R2, 16777216 ;  /* 0x4b8000000202a820 */ /* 0x000fc60000400000 */
[----:B------:R-:W2:Y:S01]  /*0340*/  MUFU.RCP R3, R0 ;  /* 0x0000000000037308 */ /* 0x000ea20000001000 */
[----:B-1----:R-:W-:-:S04]  /*0350*/  FMUL R4, R5, R4 ;  /* 0x0000000405047220 */ /* 0x002fc80000400000 */
[----:B--2---:R-:W-:-:S04]  /*0360*/  FFMA R3, R3, R2, -R4 ;  /* 0x0000000203037223 */ /* 0x004fc80000000804 */
[----:B------:R-:W-:-:S06]  /*0370*/  FMUL R2, R3, R3 ;  /* 0x0000000303027220 */ /* 0x000fcc0000400000 */
[----:B------:R-:W1:Y:S02]  /*0380*/  SHFL.BFLY PT, R2, R2, 0x8, 0x1f ;  /* 0x0d001f0002027f89 */ /* 0x000e6400000e0000 */
[----:B-1----:R-:W-:-:S05]  /*0390*/  FFMA R3, R3, R3, R2 ;  /* 0x0000000303037223 */ /* 0x002fca0000000002 */
[----:B------:R-:W1:Y:S02]  /*03a0*/  SHFL.BFLY PT, R4, R3, 0x4, 0x1f ;  /* 0x0c801f0003047f89 */ /* 0x000e6400000e0000 */
[----:B-1----:R-:W-:-:S05]  /*03b0*/  FADD R4, R3, R4 ;  /* 0x0000000403047221 */ /* 0x002fca0000000000 */
[----:B------:R-:W1:Y:S02]  /*03c0*/  SHFL.BFLY PT, R5, R4, 0x2, 0x1f ;  /* 0x0c401f0004057f89 */ /* 0x000e6400000e0000 */
[----:B-1----:R-:W-:-:S05]  /*03d0*/  FADD R5, R4, R5 ;  /* 0x0000000504057221 */ /* 0x002fca0000000000 */
[----:B------:R1:W2:Y:S01]  /*03e0*/  SHFL.BFLY PT, R0, R5, 0x1, 0x1f ;  /* 0x0c201f0005007f89 */ /* 0x0002a200000e0000 */
[----:B------:R-:W-:Y:S05]  /*03f0*/  @P0 EXIT ;  /* 0x000000000000094d */ /* 0x000fea0003800000 */
[----:B------:R-:W0:Y:S01]  /*0400*/  LDC.64 R2, c[0x0][0x210] ;  /* 0x00008400ff027b82 */ /* 0x000e220000000a00 */
[----:B--2---:R-:W-:-:S04]  /*0410*/  FADD R0, R5, R0 ;  /* 0x0000000005007221 */ /* 0x004fc80000000000 */
[----:B-1----:R-:W-:-:S05]  /*0420*/  FMUL R5, R0, 0.0625 ;  /* 0x3d80000000057820 */ /* 0x002fca0000400000 */
[----:B0-----:R-:W-:Y:S01]  /*0430*/  STG.E desc[UR4][R2.64], R5 ;  /* 0x0000000502007986 */ /* 0x001fe2000c101904 */
[----:B------:R-:W-:Y:S05]  /*0440*/  EXIT ;  /* 0x000000000000794d */ /* 0x000fea0003800000 */
.L_x_0:
[----:B------:R-:W-:-:S00]  /*0450*/  BRA `(.L_x_0) ;  /* 0xfffffffc00fc7947 */ /* 0x000fc0000383ffff */
[----:B------:R-:W-:-:S00]  /*0460*/  NOP ;  /* 0x0000000000007918 */ /* 0x000fc00000000000 */
        /* <DEDUP_REMOVED lines=9> */
.L_x_1:


//--------------------- .nv.global.init           --------------------------
	.section	.nv.global.init,"aw",@progbits
.nv.global.init:
	.type		_$_str,@object
	.size		_$_str,(_$_str_$_2 - _$_str)
_$_str:
        /*0000*/ 	.byte	0x5f, 0x5f, 0x43, 0x55, 0x44, 0x41, 0x5f, 0x46, 0x54, 0x5a, 0x00
	.type		_$_str_$_2,@object
	.size		_$_str_$_2,(.L_1 - _$_str_$_2)
_$_str_$_2:
        /*000b*/ 	.byte	0x5f, 0x5f, 0x43, 0x55, 0x44, 0x41, 0x5f, 0x50, 0x52, 0x45, 0x43, 0x5f, 0x53, 0x51, 0x52, 0x54
        /*001b*/ 	.byte	0x00
.L_1:


//--------------------- .nv.constant0.triton_per_fused_div_mse_loss_0 --------------------------
	.section	.nv.constant0.triton_per_fused_div_mse_loss_0,"a",@progbits
	.sectionflags	@""
	.align	4
.nv.constant0.triton_per_fused_div_mse_loss_0:
	.zero		556
